//
// Generated by NVIDIA NVVM Compiler
//
// Compiler Build ID: CL-36424714
// Cuda compilation tools, release 13.0, V13.0.88
// Based on NVVM 20.0.0
//

.version 9.0
.target sm_100
.address_size 64

	// .globl	_Z6setValiPi

.visible .entry _Z6setValiPi(
	.param .u32 _Z6setValiPi_param_0,
	.param .u64 .ptr .align 1 _Z6setValiPi_param_1
)
{
	.reg .pred 	%p<7>;
	.reg .b32 	%r<33>;
	.reg .b64 	%rd<11>;

	ld.param.u32 	%r12, [_Z6setValiPi_param_0];
	ld.param.u64 	%rd2, [_Z6setValiPi_param_1];
	cvta.to.global.u64 	%rd1, %rd2;
	mov.u32 	%r13, %ctaid.x;
	mov.u32 	%r14, %ntid.x;
	mov.u32 	%r15, %tid.x;
	mad.lo.s32 	%r31, %r13, %r14, %r15;
	mov.u32 	%r16, %nctaid.x;
	mul.lo.s32 	%r2, %r14, %r16;
	setp.ge.s32 	%p1, %r31, %r12;
	@%p1 bra 	$L__BB0_7;
	add.s32 	%r17, %r31, %r2;
	max.s32 	%r18, %r12, %r17;
	setp.lt.s32 	%p2, %r17, %r12;
	selp.u32 	%r19, 1, 0, %p2;
	add.s32 	%r20, %r17, %r19;
	sub.s32 	%r21, %r18, %r20;
	div.u32 	%r22, %r21, %r2;
	add.s32 	%r3, %r22, %r19;
	and.b32  	%r23, %r3, 3;
	setp.eq.s32 	%p3, %r23, 3;
	@%p3 bra 	$L__BB0_4;
	add.s32 	%r24, %r3, 1;
	and.b32  	%r25, %r24, 3;
	neg.s32 	%r29, %r25;
$L__BB0_3:
	.pragma "nounroll";
	mul.wide.s32 	%rd3, %r31, 4;
	add.s64 	%rd4, %rd1, %rd3;
	mov.b32 	%r26, 0;
	st.global.u32 	[%rd4], %r26;
	add.s32 	%r31, %r31, %r2;
	add.s32 	%r29, %r29, 1;
	setp.ne.s32 	%p4, %r29, 0;
	@%p4 bra 	$L__BB0_3;
$L__BB0_4:
	setp.lt.u32 	%p5, %r3, 3;
	@%p5 bra 	$L__BB0_7;
	mul.wide.s32 	%rd7, %r2, 4;
	shl.b32 	%r28, %r2, 2;
$L__BB0_6:
	mul.wide.s32 	%rd5, %r31, 4;
	add.s64 	%rd6, %rd1, %rd5;
	mov.b32 	%r27, 0;
	st.global.u32 	[%rd6], %r27;
	add.s64 	%rd8, %rd6, %rd7;
	st.global.u32 	[%rd8], %r27;
	add.s64 	%rd9, %rd8, %rd7;
	st.global.u32 	[%rd9], %r27;
	add.s64 	%rd10, %rd9, %rd7;
	st.global.u32 	[%rd10], %r27;
	add.s32 	%r31, %r28, %r31;
	setp.lt.s32 	%p6, %r31, %r12;
	@%p6 bra 	$L__BB0_6;
$L__BB0_7:
	ret;

}
	// .globl	_Z6addValiPi
.visible .entry _Z6addValiPi(
	.param .u32 _Z6addValiPi_param_0,
	.param .u64 .ptr .align 1 _Z6addValiPi_param_1
)
{
	.reg .pred 	%p<7>;
	.reg .b32 	%r<43>;
	.reg .b64 	%rd<11>;

	ld.param.u32 	%r12, [_Z6addValiPi_param_0];
	ld.param.u64 	%rd2, [_Z6addValiPi_param_1];
	cvta.to.global.u64 	%rd1, %rd2;
	mov.u32 	%r13, %ctaid.x;
	mov.u32 	%r14, %ntid.x;
	mov.u32 	%r15, %tid.x;
	mad.lo.s32 	%r41, %r13, %r14, %r15;
	mov.u32 	%r16, %nctaid.x;
	mul.lo.s32 	%r2, %r14, %r16;
	setp.ge.s32 	%p1, %r41, %r12;
	@%p1 bra 	$L__BB1_7;
	add.s32 	%r17, %r41, %r2;
	max.s32 	%r18, %r12, %r17;
	setp.lt.s32 	%p2, %r17, %r12;
	selp.u32 	%r19, 1, 0, %p2;
	add.s32 	%r20, %r17, %r19;
	sub.s32 	%r21, %r18, %r20;
	div.u32 	%r22, %r21, %r2;
	add.s32 	%r3, %r22, %r19;
	and.b32  	%r23, %r3, 3;
	setp.eq.s32 	%p3, %r23, 3;
	@%p3 bra 	$L__BB1_4;
	add.s32 	%r24, %r3, 1;
	and.b32  	%r25, %r24, 3;
	neg.s32 	%r39, %r25;
$L__BB1_3:
	.pragma "nounroll";
	mul.wide.s32 	%rd3, %r41, 4;
	add.s64 	%rd4, %rd1, %rd3;
	ld.global.u32 	%r26, [%rd4];
	add.s32 	%r27, %r41, %r26;
	st.global.u32 	[%rd4], %r27;
	add.s32 	%r41, %r41, %r2;
	add.s32 	%r39, %r39, 1;
	setp.ne.s32 	%p4, %r39, 0;
	@%p4 bra 	$L__BB1_3;
$L__BB1_4:
	setp.lt.u32 	%p5, %r3, 3;
	@%p5 bra 	$L__BB1_7;
	mul.wide.s32 	%rd7, %r2, 4;
$L__BB1_6:
	mul.wide.s32 	%rd5, %r41, 4;
	add.s64 	%rd6, %rd1, %rd5;
	ld.global.u32 	%r28, [%rd6];
	add.s32 	%r29, %r28, %r41;
	st.global.u32 	[%rd6], %r29;
	add.s32 	%r30, %r41, %r2;
	add.s64 	%rd8, %rd6, %rd7;
	ld.global.u32 	%r31, [%rd8];
	add.s32 	%r32, %r31, %r30;
	st.global.u32 	[%rd8], %r32;
	add.s32 	%r33, %r30, %r2;
	add.s64 	%rd9, %rd8, %rd7;
	ld.global.u32 	%r34, [%rd9];
	add.s32 	%r35, %r34, %r33;
	st.global.u32 	[%rd9], %r35;
	add.s32 	%r36, %r33, %r2;
	add.s64 	%rd10, %rd9, %rd7;
	ld.global.u32 	%r37, [%rd10];
	add.s32 	%r38, %r37, %r36;
	st.global.u32 	[%rd10], %r38;
	add.s32 	%r41, %r36, %r2;
	setp.lt.s32 	%p6, %r41, %r12;
	@%p6 bra 	$L__BB1_6;
$L__BB1_7:
	ret;

}


// ===== COMPILED SASS (sm_100) =====

	.target	sm_100

	.elftype	@"ET_EXEC"


//--------------------- .note.nv.tkinfo           --------------------------
	.section	.note.nv.tkinfo,"",@"SHT_NOTE"
	.sectionflags	@"SHF_NOTE_NV_TKINFO"
	.tkinfo
        /*0018*/ 	.word	0x00000002
        /*0030*/ 	.string	""
        /*0030*/ 	.string	"ptxas"
        /*0030*/ 	.string	"Cuda compilation tools, release 13.0, V13.0.88"
        /*0030*/ 	.string	"Build cuda_13.0.r13.0/compiler.36424714_0"
        /*0030*/ 	.string	"-arch sm_100 -m 64 "



//--------------------- .note.nv.cuinfo           --------------------------
	.section	.note.nv.cuinfo,"",@"SHT_NOTE"
	.sectionflags	@"SHF_NOTE_NV_CUINFO"
        /*0018*/ 	.short	0x0002
        /*001a*/ 	.short	0x0064
        /*001c*/ 	.short	0x0082
	.zero		2


//--------------------- .nv.info                  --------------------------
	.section	.nv.info,"",@"SHT_CUDA_INFO"
	.align	4


	//----- nvinfo : EIATTR_REGCOUNT
	.align		4
        /*0000*/ 	.byte	0x04, 0x2f
        /*0002*/ 	.short	(.L_1 - .L_0)
	.align		4
.L_0:
        /*0004*/ 	.word	index@(_Z6setValiPi)
        /*0008*/ 	.word	0x00000010


	//----- nvinfo : EIATTR_FRAME_SIZE
	.align		4
.L_1:
        /*000c*/ 	.byte	0x04, 0x11
        /*000e*/ 	.short	(.L_3 - .L_2)
	.align		4
.L_2:
        /*0010*/ 	.word	index@(_Z6setValiPi)
        /*0014*/ 	.word	0x00000000


	//----- nvinfo : EIATTR_REGCOUNT
	.align		4
.L_3:
        /*0018*/ 	.byte	0x04, 0x2f
        /*001a*/ 	.short	(.L_5 - .L_4)
	.align		4
.L_4:
        /*001c*/ 	.word	index@(_Z6addValiPi)
        /*0020*/ 	.word	0x00000016


	//----- nvinfo : EIATTR_FRAME_SIZE
	.align		4
.L_5:
        /*0024*/ 	.byte	0x04, 0x11
        /*0026*/ 	.short	(.L_7 - .L_6)
	.align		4
.L_6:
        /*0028*/ 	.word	index@(_Z6addValiPi)
        /*002c*/ 	.word	0x00000000


	//----- nvinfo : EIATTR_MIN_STACK_SIZE
	.align		4
.L_7:
        /*0030*/ 	.byte	0x04, 0x12
        /*0032*/ 	.short	(.L_9 - .L_8)
	.align		4
.L_8:
        /*0034*/ 	.word	index@(_Z6addValiPi)
        /*0038*/ 	.word	0x00000000


	//----- nvinfo : EIATTR_MIN_STACK_SIZE
	.align		4
.L_9:
        /*003c*/ 	.byte	0x04, 0x12
        /*003e*/ 	.short	(.L_11 - .L_10)
	.align		4
.L_10:
        /*0040*/ 	.word	index@(_Z6setValiPi)
        /*0044*/ 	.word	0x00000000
.L_11:


//--------------------- .nv.compat                --------------------------
	.section	.nv.compat,"",@"SHT_CUDA_COMPAT_INFO"
	.align	4
        /*0000*/ 	.byte	0x02, 0x09, 0x00, 0x00, 0x02, 0x02, 0x01, 0x00, 0x02, 0x05, 0x05, 0x00, 0x03, 0x07, 0x01, 0x01
        /*0010*/ 	.byte	0x02, 0x03, 0x00, 0x00, 0x02, 0x06, 0x01, 0x00, 0x04, 0x0b, 0x08, 0x00, 0x09, 0x00, 0x00, 0x00
        /*0020*/ 	.byte	0x00, 0x00, 0x00, 0x00


//--------------------- .nv.info._Z6addValiPi     --------------------------
	.section	.nv.info._Z6addValiPi,"",@"SHT_CUDA_INFO"
	.sectionflags	@""
	.align	4


	//----- nvinfo : EIATTR_CUDA_API_VERSION
	.align		4
        /*0000*/ 	.byte	0x04, 0x37
        /*0002*/ 	.short	(.L_13 - .L_12)
.L_12:
        /*0004*/ 	.word	0x00000082


	//----- nvinfo : EIATTR_KPARAM_INFO
	.align		4
.L_13:
        /*0008*/ 	.byte	0x04, 0x17
        /*000a*/ 	.short	(.L_15 - .L_14)
.L_14:
        /*000c*/ 	.word	0x00000000
        /*0010*/ 	.short	0x0001
        /*0012*/ 	.short	0x0008
        /*0014*/ 	.byte	0x00, 0xf5, 0x21, 0x00


	//----- nvinfo : EIATTR_KPARAM_INFO
	.align		4
.L_15:
        /*0018*/ 	.byte	0x04, 0x17
        /*001a*/ 	.short	(.L_17 - .L_16)
.L_16:
        /*001c*/ 	.word	0x00000000
        /*0020*/ 	.short	0x0000
        /*0022*/ 	.short	0x0000
        /*0024*/ 	.byte	0x00, 0xf0, 0x11, 0x00


	//----- nvinfo : EIATTR_SPARSE_MMA_MASK
	.align		4
.L_17:
        /*0028*/ 	.byte	0x03, 0x50
        /*002a*/ 	.short	0x0000


	//----- nvinfo : EIATTR_MAXREG_COUNT
	.align		4
        /*002c*/ 	.byte	0x03, 0x1b
        /*002e*/ 	.short	0x00ff


	//----- nvinfo : EIATTR_MERCURY_ISA_VERSION
	.align		4
        /*0030*/ 	.byte	0x03, 0x5f
        /*0032*/ 	.short	0x0101


	//----- nvinfo : EIATTR_VRC_CTA_INIT_COUNT
	.align		4
        /*0034*/ 	.byte	0x02, 0x4a
	.zero		1
	.zero		1


	//----- nvinfo : EIATTR_EXIT_INSTR_OFFSETS
	.align		4
        /*0038*/ 	.byte	0x04, 0x1c
        /*003a*/ 	.short	(.L_19 - .L_18)


	//   ....[0]....
.L_18:
        /*003c*/ 	.word	0x00000090


	//   ....[1]....
        /*0040*/ 	.word	0x00000360


	//   ....[2]....
        /*0044*/ 	.word	0x000004d0


	//----- nvinfo : EIATTR_CRS_STACK_SIZE
	.align		4
.L_19:
        /*0048*/ 	.byte	0x04, 0x1e
        /*004a*/ 	.short	(.L_21 - .L_20)
.L_20:
        /*004c*/ 	.word	0x00000000


	//----- nvinfo : EIATTR_CBANK_PARAM_SIZE
	.align		4
.L_21:
        /*0050*/ 	.byte	0x03, 0x19
        /*0052*/ 	.short	0x0010


	//----- nvinfo : EIATTR_PARAM_CBANK
	.align		4
        /*0054*/ 	.byte	0x04, 0x0a
        /*0056*/ 	.short	(.L_23 - .L_22)
	.align		4
.L_22:
        /*0058*/ 	.word	index@(.nv.constant0._Z6addValiPi)
        /*005c*/ 	.short	0x0380
        /*005e*/ 	.short	0x0010


	//----- nvinfo : EIATTR_SW_WAR
	.align		4
.L_23:
        /*0060*/ 	.byte	0x04, 0x36
        /*0062*/ 	.short	(.L_25 - .L_24)
.L_24:
        /*0064*/ 	.word	0x00000008
.L_25:


//--------------------- .nv.info._Z6setValiPi     --------------------------
	.section	.nv.info._Z6setValiPi,"",@"SHT_CUDA_INFO"
	.sectionflags	@""
	.align	4


	//----- nvinfo : EIATTR_CUDA_API_VERSION
	.align		4
        /*0000*/ 	.byte	0x04, 0x37
        /*0002*/ 	.short	(.L_27 - .L_26)
.L_26:
        /*0004*/ 	.word	0x00000082


	//----- nvinfo : EIATTR_KPARAM_INFO
	.align		4
.L_27:
        /*0008*/ 	.byte	0x04, 0x17
        /*000a*/ 	.short	(.L_29 - .L_28)
.L_28:
        /*000c*/ 	.word	0x00000000
        /*0010*/ 	.short	0x0001
        /*0012*/ 	.short	0x0008
        /*0014*/ 	.byte	0x00, 0xf5, 0x21, 0x00


	//----- nvinfo : EIATTR_KPARAM_INFO
	.align		4
.L_29:
        /*0018*/ 	.byte	0x04, 0x17
        /*001a*/ 	.short	(.L_31 - .L_30)
.L_30:
        /*001c*/ 	.word	0x00000000
        /*0020*/ 	.short	0x0000
        /*0022*/ 	.short	0x0000
        /*0024*/ 	.byte	0x00, 0xf0, 0x11, 0x00


	//----- nvinfo : EIATTR_SPARSE_MMA_MASK
	.align		4
.L_31:
        /*0028*/ 	.byte	0x03, 0x50
        /*002a*/ 	.short	0x0000


	//----- nvinfo : EIATTR_MAXREG_COUNT
	.align		4
        /*002c*/ 	.byte	0x03, 0x1b
        /*002e*/ 	.short	0x00ff


	//----- nvinfo : EIATTR_MERCURY_ISA_VERSION
	.align		4
        /*0030*/ 	.byte	0x03, 0x5f
        /*0032*/ 	.short	0x0101


	//----- nvinfo : EIATTR_VRC_CTA_INIT_COUNT
	.align		4
        /*0034*/ 	.byte	0x02, 0x4a
	.zero		1
	.zero		1


	//----- nvinfo : EIATTR_EXIT_INSTR_OFFSETS
	.align		4
        /*0038*/ 	.byte	0x04, 0x1c
        /*003a*/ 	.short	(.L_33 - .L_32)


	//   ....[0]....
.L_32:
        /*003c*/ 	.word	0x00000090


	//   ....[1]....
        /*0040*/ 	.word	0x00000330


	//   ....[2]....
        /*0044*/ 	.word	0x00000400


	//----- nvinfo : EIATTR_CRS_STACK_SIZE
	.align		4
.L_33:
        /*0048*/ 	.byte	0x04, 0x1e
        /*004a*/ 	.short	(.L_35 - .L_34)
.L_34:
        /*004c*/ 	.word	0x00000000


	//----- nvinfo : EIATTR_CBANK_PARAM_SIZE
	.align		4
.L_35:
        /*0050*/ 	.byte	0x03, 0x19
        /*0052*/ 	.short	0x0010


	//----- nvinfo : EIATTR_PARAM_CBANK
	.align		4
        /*0054*/ 	.byte	0x04, 0x0a
        /*0056*/ 	.short	(.L_37 - .L_36)
	.align		4
.L_36:
        /*0058*/ 	.word	index@(.nv.constant0._Z6setValiPi)
        /*005c*/ 	.short	0x0380
        /*005e*/ 	.short	0x0010


	//----- nvinfo : EIATTR_SW_WAR
	.align		4
.L_37:
        /*0060*/ 	.byte	0x04, 0x36
        /*0062*/ 	.short	(.L_39 - .L_38)
.L_38:
        /*0064*/ 	.word	0x00000008
.L_39:


//--------------------- .nv.callgraph             --------------------------
	.section	.nv.callgraph,"",@"SHT_CUDA_CALLGRAPH"
	.align	4
	.sectionentsize	8
	.align		4
        /*0000*/ 	.word	0x00000000
	.align		4
        /*0004*/ 	.word	0xffffffff
	.align		4
        /*0008*/ 	.word	0x00000000
	.align		4
        /*000c*/ 	.word	0xfffffffe
	.align		4
        /*0010*/ 	.word	0x00000000
	.align		4
        /*0014*/ 	.word	0xfffffffd
	.align		4
        /*0018*/ 	.word	0x00000000
	.align		4
        /*001c*/ 	.word	0xfffffffc


//--------------------- .text._Z6addValiPi        --------------------------
	.section	.text._Z6addValiPi,"ax",@progbits
	.align	128
        .global         _Z6addValiPi
        .type           _Z6addValiPi,@function
        .size           _Z6addValiPi,(.L_x_10 - _Z6addValiPi)
        .other          _Z6addValiPi,@"STO_CUDA_ENTRY STV_DEFAULT"
_Z6addValiPi:
.text._Z6addValiPi:
[----:B------:R-:W-:Y:S01]  /*0000*/  LDC R1, c[0x0][0x37c] ;  /* 0x0000df00ff017b82 */ /* 0x000fe20000000800 */
[----:B------:R-:W0:Y:S07]  /*0010*/  S2R R5, SR_TID.X ;  /* 0x0000000000057919 */ /* 0x000e2e0000002100 */
[----:B------:R-:W0:Y:S01]  /*0020*/  S2UR UR4, SR_CTAID.X ;  /* 0x00000000000479c3 */ /* 0x000e220000002500 */
[----:B------:R-:W1:Y:S07]  /*0030*/  LDCU UR6, c[0x0][0x380] ;  /* 0x00007000ff0677ac */ /* 0x000e6e0008000800 */
[----:B------:R-:W0:Y:S01]  /*0040*/  LDC R0, c[0x0][0x360] ;  /* 0x0000d800ff007b82 */ /* 0x000e220000000800 */
[----:B------:R-:W2:Y:S01]  /*0050*/  LDCU UR5, c[0x0][0x370] ;  /* 0x00006e00ff0577ac */ /* 0x000ea20008000800 */
[----:B0-----:R-:W-:-:S02]  /*0060*/  IMAD R5, R0, UR4, R5 ;  /* 0x0000000400057c24 */ /* 0x001fc4000f8e0205 */
[----:B--2---:R-:W-:-:S03]  /*0070*/  IMAD R0, R0, UR5, RZ ;  /* 0x0000000500007c24 */ /* 0x004fc6000f8e02ff */
[----:B-1----:R-:W-:-:S13]  /*0080*/  ISETP.GE.AND P0, PT, R5, UR6, PT ;  /* 0x0000000605007c0c */ /* 0x002fda000bf06270 */
[----:B------:R-:W-:Y:S05]  /*0090*/  @P0 EXIT ;  /* 0x000000000000094d */ /* 0x000fea0003800000 */
[----:B------:R-:W0:Y:S01]  /*00a0*/  I2F.U32.RP R8, R0 ;  /* 0x0000000000087306 */ /* 0x000e220000209000 */
[C---:B------:R-:W-:Y:S01]  /*00b0*/  IADD3 R4, PT, PT, R0.reuse, R5, RZ ;  /* 0x0000000500047210 */ /* 0x040fe20007ffe0ff */
[----:B------:R-:W-:Y:S01]  /*00c0*/  IMAD.MOV R9, RZ, RZ, -R0 ;  /* 0x000000ffff097224 */ /* 0x000fe200078e0a00 */
[----:B------:R-:W-:Y:S01]  /*00d0*/  ISETP.NE.U32.AND P2, PT, R0, RZ, PT ;  /* 0x000000ff0000720c */ /* 0x000fe20003f45070 */
[----:B------:R-:W1:Y:S01]  /*00e0*/  LDCU.64 UR4, c[0x0][0x358] ;  /* 0x00006b00ff0477ac */ /* 0x000e620008000a00 */
[C---:B------:R-:W-:Y:S01]  /*00f0*/  ISETP.GE.AND P0, PT, R4.reuse, UR6, PT ;  /* 0x0000000604007c0c */ /* 0x040fe2000bf06270 */
[----:B------:R-:W-:Y:S01]  /*0100*/  BSSY.RECONVERGENT B0, `(.L_x_0) ;  /* 0x0000025000007945 */ /* 0x000fe20003800200 */
[----:B------:R-:W-:Y:S02]  /*0110*/  VIMNMX R7, PT, PT, R4, UR6, !PT ;  /* 0x0000000604077c48 */ /* 0x000fe4000ffe0100 */
[----:B------:R-:W-:-:S04]  /*0120*/  SEL R6, RZ, 0x1, P0 ;  /* 0x00000001ff067807 */ /* 0x000fc80000000000 */
[----:B------:R-:W-:Y:S01]  /*0130*/  IADD3 R7, PT, PT, R7, -R4, -R6 ;  /* 0x8000000407077210 */ /* 0x000fe20007ffe806 */
[----:B0-----:R-:W0:Y:S02]  /*0140*/  MUFU.RCP R8, R8 ;  /* 0x0000000800087308 */ /* 0x001e240000001000 */
[----:B0-----:R-:W-:-:S06]  /*0150*/  VIADD R2, R8, 0xffffffe ;  /* 0x0ffffffe08027836 */ /* 0x001fcc0000000000 */
[----:B------:R0:W2:Y:S02]  /*0160*/  F2I.FTZ.U32.TRUNC.NTZ R3, R2 ;  /* 0x0000000200037305 */ /* 0x0000a4000021f000 */
[----:B0-----:R-:W-:Y:S02]  /*0170*/  IMAD.MOV.U32 R2, RZ, RZ, RZ ;  /* 0x000000ffff027224 */ /* 0x001fe400078e00ff */
[----:B--2---:R-:W-:-:S04]  /*0180*/  IMAD R9, R9, R3, RZ ;  /* 0x0000000309097224 */ /* 0x004fc800078e02ff */
[----:B------:R-:W-:-:S06]  /*0190*/  IMAD.HI.U32 R8, R3, R9, R2 ;  /* 0x0000000903087227 */ /* 0x000fcc00078e0002 */
[----:B------:R-:W-:-:S04]  /*01a0*/  IMAD.HI.U32 R9, R8, R7, RZ ;  /* 0x0000000708097227 */ /* 0x000fc800078e00ff */
[----:B------:R-:W-:-:S04]  /*01b0*/  IMAD.MOV R2, RZ, RZ, -R9 ;  /* 0x000000ffff027224 */ /* 0x000fc800078e0a09 */
[----:B------:R-:W-:Y:S02]  /*01c0*/  IMAD R7, R0, R2, R7 ;  /* 0x0000000200077224 */ /* 0x000fe400078e0207 */
[----:B------:R-:W0:Y:S03]  /*01d0*/  LDC.64 R2, c[0x0][0x388] ;  /* 0x0000e200ff027b82 */ /* 0x000e260000000a00 */
[----:B------:R-:W-:-:S13]  /*01e0*/  ISETP.GE.U32.AND P0, PT, R7, R0, PT ;  /* 0x000000000700720c */ /* 0x000fda0003f06070 */
[----:B------:R-:W-:Y:S01]  /*01f0*/  @P0 IADD3 R7, PT, PT, -R0, R7, RZ ;  /* 0x0000000700070210 */ /* 0x000fe20007ffe1ff */
[----:B------:R-:W-:-:S03]  /*0200*/  @P0 VIADD R9, R9, 0x1 ;  /* 0x0000000109090836 */ /* 0x000fc60000000000 */
[----:B------:R-:W-:-:S13]  /*0210*/  ISETP.GE.U32.AND P1, PT, R7, R0, PT ;  /* 0x000000000700720c */ /* 0x000fda0003f26070 */
[----:B------:R-:W-:Y:S02]  /*0220*/  @P1 IADD3 R9, PT, PT, R9, 0x1, RZ ;  /* 0x0000000109091810 */ /* 0x000fe40007ffe0ff */
[----:B------:R-:W-:-:S05]  /*0230*/  @!P2 LOP3.LUT R9, RZ, R0, RZ, 0x33, !PT ;  /* 0x00000000ff09a212 */ /* 0x000fca00078e33ff */
[----:B------:R-:W-:-:S05]  /*0240*/  IMAD.IADD R4, R6, 0x1, R9 ;  /* 0x0000000106047824 */ /* 0x000fca00078e0209 */
[C---:B------:R-:W-:Y:S02]  /*0250*/  LOP3.LUT R6, R4.reuse, 0x3, RZ, 0xc0, !PT ;  /* 0x0000000304067812 */ /* 0x040fe400078ec0ff */
[----:B------:R-:W-:Y:S02]  /*0260*/  ISETP.GE.U32.AND P1, PT, R4, 0x3, PT ;  /* 0x000000030400780c */ /* 0x000fe40003f26070 */
[----:B------:R-:W-:-:S13]  /*0270*/  ISETP.NE.AND P0, PT, R6, 0x3, PT ;  /* 0x000000030600780c */ /* 0x000fda0003f05270 */
[----:B01----:R-:W-:Y:S05]  /*0280*/  @!P0 BRA `(.L_x_1) ;  /* 0x0000000000308947 */ /* 0x003fea0003800000 */
[----:B------:R-:W0:Y:S01]  /*0290*/  LDC.64 R8, c[0x0][0x388] ;  /* 0x0000e200ff087b82 */ /* 0x000e220000000a00 */
[----:B------:R-:W-:-:S04]  /*02a0*/  IADD3 R4, PT, PT, R4, 0x1, RZ ;  /* 0x0000000104047810 */ /* 0x000fc80007ffe0ff */
[----:B------:R-:W-:-:S05]  /*02b0*/  LOP3.LUT R4, R4, 0x3, RZ, 0xc0, !PT ;  /* 0x0000000304047812 */ /* 0x000fca00078ec0ff */
[----:B------:R-:W-:-:S07]  /*02c0*/  IMAD.MOV R4, RZ, RZ, -R4 ;  /* 0x000000ffff047224 */ /* 0x000fce00078e0a04 */
.L_x_2:
[----:B01----:R-:W-:-:S05]  /*02d0*/  IMAD.WIDE R6, R5, 0x4, R8 ;  /* 0x0000000405067825 */ /* 0x003fca00078e0208 */
[----:B------:R-:W2:Y:S01]  /*02e0*/  LDG.E R10, desc[UR4][R6.64] ;  /* 0x00000004060a7981 */ /* 0x000ea2000c1e1900 */
[----:B------:R-:W-:-:S05]  /*02f0*/  VIADD R4, R4, 0x1 ;  /* 0x0000000104047836 */ /* 0x000fca0000000000 */
[----:B------:R-:W-:Y:S02]  /*0300*/  ISETP.NE.AND P0, PT, R4, RZ, PT ;  /* 0x000000ff0400720c */ /* 0x000fe40003f05270 */
[-C--:B--2---:R-:W-:Y:S02]  /*0310*/  IADD3 R11, PT, PT, R10, R5.reuse, RZ ;  /* 0x000000050a0b7210 */ /* 0x084fe40007ffe0ff */
[----:B------:R-:W-:-:S03]  /*0320*/  IADD3 R5, PT, PT, R0, R5, RZ ;  /* 0x0000000500057210 */ /* 0x000fc60007ffe0ff */
[----:B------:R1:W-:Y:S06]  /*0330*/  STG.E desc[UR4][R6.64], R11 ;  /* 0x0000000b06007986 */ /* 0x0003ec000c101904 */
[----:B------:R-:W-:Y:S05]  /*0340*/  @P0 BRA `(.L_x_2) ;  /* 0xfffffffc00e00947 */ /* 0x000fea000383ffff */
.L_x_1:
[----:B------:R-:W-:Y:S05]  /*0350*/  BSYNC.RECONVERGENT B0 ;  /* 0x0000000000007941 */ /* 0x000fea0003800200 */
.L_x_0:
[----:B------:R-:W-:Y:S05]  /*0360*/  @!P1 EXIT ;  /* 0x000000000000994d */ /* 0x000fea0003800000 */
.L_x_3:
[----:B------:R-:W-:-:S05]  /*0370*/  IMAD.WIDE R12, R5, 0x4, R2 ;  /* 0x00000004050c7825 */ /* 0x000fca00078e0202 */
[----:B------:R-:W2:Y:S01]  /*0380*/  LDG.E R4, desc[UR4][R12.64] ;  /* 0x000000040c047981 */ /* 0x000ea2000c1e1900 */
[----:B-1----:R-:W-:-:S04]  /*0390*/  IMAD.WIDE R6, R0, 0x4, R12 ;  /* 0x0000000400067825 */ /* 0x002fc800078e020c */
[----:B--2---:R-:W-:-:S05]  /*03a0*/  IMAD.IADD R15, R4, 0x1, R5 ;  /* 0x00000001040f7824 */ /* 0x004fca00078e0205 */
[----:B------:R0:W-:Y:S04]  /*03b0*/  STG.E desc[UR4][R12.64], R15 ;  /* 0x0000000f0c007986 */ /* 0x0001e8000c101904 */
[----:B------:R-:W2:Y:S01]  /*03c0*/  LDG.E R4, desc[UR4][R6.64] ;  /* 0x0000000406047981 */ /* 0x000ea2000c1e1900 */
[C---:B------:R-:W-:Y:S01]  /*03d0*/  IADD3 R5, PT, PT, R0.reuse, R5, RZ ;  /* 0x0000000500057210 */ /* 0x040fe20007ffe0ff */
[----:B------:R-:W-:-:S04]  /*03e0*/  IMAD.WIDE R8, R0, 0x4, R6 ;  /* 0x0000000400087825 */ /* 0x000fc800078e0206 */
[----:B--2---:R-:W-:-:S05]  /*03f0*/  IMAD.IADD R17, R5, 0x1, R4 ;  /* 0x0000000105117824 */ /* 0x004fca00078e0204 */
[----:B------:R2:W-:Y:S04]  /*0400*/  STG.E desc[UR4][R6.64], R17 ;  /* 0x0000001106007986 */ /* 0x0005e8000c101904 */
[----:B------:R-:W3:Y:S01]  /*0410*/  LDG.E R4, desc[UR4][R8.64] ;  /* 0x0000000408047981 */ /* 0x000ee2000c1e1900 */
[C---:B------:R-:W-:Y:S01]  /*0420*/  IADD3 R5, PT, PT, R0.reuse, R5, RZ ;  /* 0x0000000500057210 */ /* 0x040fe20007ffe0ff */
[----:B------:R-:W-:-:S04]  /*0430*/  IMAD.WIDE R10, R0, 0x4, R8 ;  /* 0x00000004000a7825 */ /* 0x000fc800078e0208 */
[----:B---3--:R-:W-:-:S05]  /*0440*/  IMAD.IADD R19, R5, 0x1, R4 ;  /* 0x0000000105137824 */ /* 0x008fca00078e0204 */
[----:B------:R2:W-:Y:S04]  /*0450*/  STG.E desc[UR4][R8.64], R19 ;  /* 0x0000001308007986 */ /* 0x0005e8000c101904 */
[----:B------:R-:W0:Y:S01]  /*0460*/  LDG.E R4, desc[UR4][R10.64] ;  /* 0x000000040a047981 */ /* 0x000e22000c1e1900 */
[----:B------:R-:W-:-:S05]  /*0470*/  IADD3 R5, PT, PT, R0, R5, RZ ;  /* 0x0000000500057210 */ /* 0x000fca0007ffe0ff */
[----:B0-----:R-:W-:Y:S01]  /*0480*/  IMAD.IADD R13, R5, 0x1, R4 ;  /* 0x00000001050d7824 */ /* 0x001fe200078e0204 */
[----:B------:R-:W-:-:S04]  /*0490*/  IADD3 R5, PT, PT, R0, R5, RZ ;  /* 0x0000000500057210 */ /* 0x000fc80007ffe0ff */
[----:B------:R2:W-:Y:S01]  /*04a0*/  STG.E desc[UR4][R10.64], R13 ;  /* 0x0000000d0a007986 */ /* 0x0005e2000c101904 */
[----:B------:R-:W-:-:S13]  /*04b0*/  ISETP.GE.AND P0, PT, R5, UR6, PT ;  /* 0x0000000605007c0c */ /* 0x000fda000bf06270 */
[----:B--2---:R-:W-:Y:S05]  /*04c0*/  @!P0 BRA `(.L_x_3) ;  /* 0xfffffffc00a88947 */ /* 0x004fea000383ffff */
[----:B------:R-:W-:Y:S05]  /*04d0*/  EXIT ;  /* 0x000000000000794d */ /* 0x000fea0003800000 */
.L_x_4:
[----:B------:R-:W-:-:S00]  /*04e0*/  BRA `(.L_x_4) ;  /* 0xfffffffc00fc7947 */ /* 0x000fc0000383ffff */
[----:B------:R-:W-:-:S00]  /*04f0*/  NOP ;  /* 0x0000000000007918 */ /* 0x000fc00000000000 */
        /* <DEDUP_REMOVED lines=8> */
.L_x_10:


//--------------------- .text._Z6setValiPi        --------------------------
	.section	.text._Z6setValiPi,"ax",@progbits
	.align	128
        .global         _Z6setValiPi
        .type           _Z6setValiPi,@function
        .size           _Z6setValiPi,(.L_x_11 - _Z6setValiPi)
        .other          _Z6setValiPi,@"STO_CUDA_ENTRY STV_DEFAULT"
_Z6setValiPi:
.text._Z6setValiPi:
        /* <DEDUP_REMOVED lines=28> */
[----:B------:R-:W-:-:S05]  /*01c0*/  IMAD R7, R0, R2, R7 ;  /* 0x0000000200077224 */ /* 0x000fca00078e0207 */
        /* <DEDUP_REMOVED lines=10> */
[----:B-1----:R-:W-:Y:S05]  /*0270*/  @!P0 BRA `(.L_x_6) ;  /* 0x0000000000288947 */ /* 0x002fea0003800000 */
[----:B------:R-:W0:Y:S01]  /*0280*/  LDC.64 R6, c[0x0][0x388] ;  /* 0x0000e200ff067b82 */ /* 0x000e220000000a00 */
[----:B------:R-:W-:-:S04]  /*0290*/  IADD3 R2, PT, PT, R2, 0x1, RZ ;  /* 0x0000000102027810 */ /* 0x000fc80007ffe0ff */
[----:B------:R-:W-:-:S05]  /*02a0*/  LOP3.LUT R2, R2, 0x3, RZ, 0xc0, !PT ;  /* 0x0000000302027812 */ /* 0x000fca00078ec0ff */
[----:B------:R-:W-:-:S07]  /*02b0*/  IMAD.MOV R2, RZ, RZ, -R2 ;  /* 0x000000ffff027224 */ /* 0x000fce00078e0a02 */
.L_x_7:
[----:B0-----:R-:W-:Y:S01]  /*02c0*/  IMAD.WIDE R4, R3, 0x4, R6 ;  /* 0x0000000403047825 */ /* 0x001fe200078e0206 */
[----:B------:R-:W-:-:S03]  /*02d0*/  IADD3 R2, PT, PT, R2, 0x1, RZ ;  /* 0x0000000102027810 */ /* 0x000fc60007ffe0ff */
[----:B------:R-:W-:Y:S01]  /*02e0*/  IMAD.IADD R3, R0, 0x1, R3 ;  /* 0x0000000100037824 */ /* 0x000fe200078e0203 */
[----:B------:R1:W-:Y:S01]  /*02f0*/  STG.E desc[UR4][R4.64], RZ ;  /* 0x000000ff04007986 */ /* 0x0003e2000c101904 */
[----:B------:R-:W-:-:S13]  /*0300*/  ISETP.NE.AND P0, PT, R2, RZ, PT ;  /* 0x000000ff0200720c */ /* 0x000fda0003f05270 */
[----:B-1----:R-:W-:Y:S05]  /*0310*/  @P0 BRA `(.L_x_7) ;  /* 0xfffffffc00e80947 */ /* 0x002fea000383ffff */
.L_x_6:
[----:B------:R-:W-:Y:S05]  /*0320*/  BSYNC.RECONVERGENT B0 ;  /* 0x0000000000007941 */ /* 0x000fea0003800200 */
.L_x_5:
[----:B------:R-:W-:Y:S05]  /*0330*/  @!P1 EXIT ;  /* 0x000000000000994d */ /* 0x000fea0003800000 */
[----:B------:R-:W0:Y:S02]  /*0340*/  LDC.64 R10, c[0x0][0x388] ;  /* 0x0000e200ff0a7b82 */ /* 0x000e240000000a00 */
.L_x_8:
[----:B01----:R-:W-:Y:S01]  /*0350*/  IMAD.WIDE R12, R3, 0x4, R10 ;  /* 0x00000004030c7825 */ /* 0x003fe200078e020a */
[----:B------:R-:W-:-:S04]  /*0360*/  LEA R3, R0, R3, 0x2 ;  /* 0x0000000300037211 */ /* 0x000fc800078e10ff */
[----:B------:R1:W-:Y:S01]  /*0370*/  STG.E desc[UR4][R12.64], RZ ;  /* 0x000000ff0c007986 */ /* 0x0003e2000c101904 */
[----:B------:R-:W-:Y:S01]  /*0380*/  IMAD.WIDE R4, R0, 0x4, R12 ;  /* 0x0000000400047825 */ /* 0x000fe200078e020c */
[----:B------:R-:W-:-:S04]  /*0390*/  ISETP.GE.AND P0, PT, R3, UR6, PT ;  /* 0x0000000603007c0c */ /* 0x000fc8000bf06270 */
[----:B------:R1:W-:Y:S01]  /*03a0*/  STG.E desc[UR4][R4.64], RZ ;  /* 0x000000ff04007986 */ /* 0x0003e2000c101904 */
[----:B------:R-:W-:-:S05]  /*03b0*/  IMAD.WIDE R6, R0, 0x4, R4 ;  /* 0x0000000400067825 */ /* 0x000fca00078e0204 */
[----:B------:R1:W-:Y:S01]  /*03c0*/  STG.E desc[UR4][R6.64], RZ ;  /* 0x000000ff06007986 */ /* 0x0003e2000c101904 */
[----:B------:R-:W-:-:S05]  /*03d0*/  IMAD.WIDE R8, R0, 0x4, R6 ;  /* 0x0000000400087825 */ /* 0x000fca00078e0206 */
[----:B------:R1:W-:Y:S01]  /*03e0*/  STG.E desc[UR4][R8.64], RZ ;  /* 0x000000ff08007986 */ /* 0x0003e2000c101904 */
[----:B------:R-:W-:Y:S05]  /*03f0*/  @!P0 BRA `(.L_x_8) ;  /* 0xfffffffc00d48947 */ /* 0x000fea000383ffff */
[----:B------:R-:W-:Y:S05]  /*0400*/  EXIT ;  /* 0x000000000000794d */ /* 0x000fea0003800000 */
.L_x_9:
        /* <DEDUP_REMOVED lines=15> */
.L_x_11:


//--------------------- .nv.shared.reserved.0     --------------------------
	.section	.nv.shared.reserved.0,"aw",@nobits
	.weak		__nv_reservedSMEM_offset_0_alias
	.size		__nv_reservedSMEM_offset_0_alias, 0, 64
	.other		__nv_reservedSMEM_offset_0_alias,@"STO_CUDA_RESERVED_SHARED STV_DEFAULT"
__nv_reservedSMEM_offset_0_alias:
	.zero		0
	.zero		64


//--------------------- .nv.constant0._Z6addValiPi --------------------------
	.section	.nv.constant0._Z6addValiPi,"a",@progbits
	.sectionflags	@""
	.align	4
.nv.constant0._Z6addValiPi:
	.zero		912


//--------------------- .nv.constant0._Z6setValiPi --------------------------
	.section	.nv.constant0._Z6setValiPi,"a",@progbits
	.sectionflags	@""
	.align	4
.nv.constant0._Z6setValiPi:
	.zero		912


//--------------------- SYMBOLS --------------------------

	.type		.nv.reservedSmem.offset0,@object
	.size		.nv.reservedSmem.offset0,0x4
